//
// Generated by NVIDIA NVVM Compiler
//
// Compiler Build ID: CL-36424714
// Cuda compilation tools, release 13.0, V13.0.88
// Based on NVVM 20.0.0
//

.version 9.0
.target sm_100
.address_size 64

	// .globl	_Z9sumArraysPiS_S_i

.visible .entry _Z9sumArraysPiS_S_i(
	.param .u64 .ptr .align 1 _Z9sumArraysPiS_S_i_param_0,
	.param .u64 .ptr .align 1 _Z9sumArraysPiS_S_i_param_1,
	.param .u64 .ptr .align 1 _Z9sumArraysPiS_S_i_param_2,
	.param .u32 _Z9sumArraysPiS_S_i_param_3
)
{
	.reg .pred 	%p<2>;
	.reg .b32 	%r<9>;
	.reg .b64 	%rd<11>;

	ld.param.u64 	%rd1, [_Z9sumArraysPiS_S_i_param_0];
	ld.param.u64 	%rd2, [_Z9sumArraysPiS_S_i_param_1];
	ld.param.u64 	%rd3, [_Z9sumArraysPiS_S_i_param_2];
	ld.param.u32 	%r2, [_Z9sumArraysPiS_S_i_param_3];
	mov.u32 	%r3, %ctaid.x;
	mov.u32 	%r4, %ntid.x;
	mov.u32 	%r5, %tid.x;
	mad.lo.s32 	%r1, %r3, %r4, %r5;
	setp.ge.s32 	%p1, %r1, %r2;
	@%p1 bra 	$L__BB0_2;
	cvta.to.global.u64 	%rd4, %rd1;
	cvta.to.global.u64 	%rd5, %rd2;
	cvta.to.global.u64 	%rd6, %rd3;
	mul.wide.s32 	%rd7, %r1, 4;
	add.s64 	%rd8, %rd4, %rd7;
	ld.global.u32 	%r6, [%rd8];
	add.s64 	%rd9, %rd5, %rd7;
	ld.global.u32 	%r7, [%rd9];
	add.s32 	%r8, %r7, %r6;
	add.s64 	%rd10, %rd6, %rd7;
	st.global.u32 	[%rd10], %r8;
$L__BB0_2:
	ret;

}
	// .globl	_Z17sumArraysZeroCopyPiS_S_i
.visible .entry _Z17sumArraysZeroCopyPiS_S_i(
	.param .u64 .ptr .align 1 _Z17sumArraysZeroCopyPiS_S_i_param_0,
	.param .u64 .ptr .align 1 _Z17sumArraysZeroCopyPiS_S_i_param_1,
	.param .u64 .ptr .align 1 _Z17sumArraysZeroCopyPiS_S_i_param_2,
	.param .u32 _Z17sumArraysZeroCopyPiS_S_i_param_3
)
{
	.reg .pred 	%p<2>;
	.reg .b32 	%r<9>;
	.reg .b64 	%rd<11>;

	ld.param.u64 	%rd1, [_Z17sumArraysZeroCopyPiS_S_i_param_0];
	ld.param.u64 	%rd2, [_Z17sumArraysZeroCopyPiS_S_i_param_1];
	ld.param.u64 	%rd3, [_Z17sumArraysZeroCopyPiS_S_i_param_2];
	ld.param.u32 	%r2, [_Z17sumArraysZeroCopyPiS_S_i_param_3];
	mov.u32 	%r3, %ctaid.x;
	mov.u32 	%r4, %ntid.x;
	mov.u32 	%r5, %tid.x;
	mad.lo.s32 	%r1, %r3, %r4, %r5;
	setp.ge.s32 	%p1, %r1, %r2;
	@%p1 bra 	$L__BB1_2;
	cvta.to.global.u64 	%rd4, %rd1;
	cvta.to.global.u64 	%rd5, %rd2;
	cvta.to.global.u64 	%rd6, %rd3;
	mul.wide.s32 	%rd7, %r1, 4;
	add.s64 	%rd8, %rd4, %rd7;
	ld.global.u32 	%r6, [%rd8];
	add.s64 	%rd9, %rd5, %rd7;
	ld.global.u32 	%r7, [%rd9];
	add.s32 	%r8, %r7, %r6;
	add.s64 	%rd10, %rd6, %rd7;
	st.global.u32 	[%rd10], %r8;
$L__BB1_2:
	ret;

}


// ===== COMPILED SASS (sm_100) =====

	.target	sm_100

	.elftype	@"ET_EXEC"


//--------------------- .note.nv.tkinfo           --------------------------
	.section	.note.nv.tkinfo,"",@"SHT_NOTE"
	.sectionflags	@"SHF_NOTE_NV_TKINFO"
	.tkinfo
        /*0018*/ 	.word	0x00000002
        /*0030*/ 	.string	""
        /*0030*/ 	.string	"ptxas"
        /*0030*/ 	.string	"Cuda compilation tools, release 13.0, V13.0.88"
        /*0030*/ 	.string	"Build cuda_13.0.r13.0/compiler.36424714_0"
        /*0030*/ 	.string	"-arch sm_100 -m 64 "



//--------------------- .note.nv.cuinfo           --------------------------
	.section	.note.nv.cuinfo,"",@"SHT_NOTE"
	.sectionflags	@"SHF_NOTE_NV_CUINFO"
        /*0018*/ 	.short	0x0002
        /*001a*/ 	.short	0x0064
        /*001c*/ 	.short	0x0082
	.zero		2


//--------------------- .nv.info                  --------------------------
	.section	.nv.info,"",@"SHT_CUDA_INFO"
	.align	4


	//----- nvinfo : EIATTR_REGCOUNT
	.align		4
        /*0000*/ 	.byte	0x04, 0x2f
        /*0002*/ 	.short	(.L_1 - .L_0)
	.align		4
.L_0:
        /*0004*/ 	.word	index@(_Z9sumArraysPiS_S_i)
        /*0008*/ 	.word	0x0000000c


	//----- nvinfo : EIATTR_FRAME_SIZE
	.align		4
.L_1:
        /*000c*/ 	.byte	0x04, 0x11
        /*000e*/ 	.short	(.L_3 - .L_2)
	.align		4
.L_2:
        /*0010*/ 	.word	index@(_Z9sumArraysPiS_S_i)
        /*0014*/ 	.word	0x00000000


	//----- nvinfo : EIATTR_REGCOUNT
	.align		4
.L_3:
        /*0018*/ 	.byte	0x04, 0x2f
        /*001a*/ 	.short	(.L_5 - .L_4)
	.align		4
.L_4:
        /*001c*/ 	.word	index@(_Z17sumArraysZeroCopyPiS_S_i)
        /*0020*/ 	.word	0x0000000c


	//----- nvinfo : EIATTR_FRAME_SIZE
	.align		4
.L_5:
        /*0024*/ 	.byte	0x04, 0x11
        /*0026*/ 	.short	(.L_7 - .L_6)
	.align		4
.L_6:
        /*0028*/ 	.word	index@(_Z17sumArraysZeroCopyPiS_S_i)
        /*002c*/ 	.word	0x00000000


	//----- nvinfo : EIATTR_MIN_STACK_SIZE
	.align		4
.L_7:
        /*0030*/ 	.byte	0x04, 0x12
        /*0032*/ 	.short	(.L_9 - .L_8)
	.align		4
.L_8:
        /*0034*/ 	.word	index@(_Z17sumArraysZeroCopyPiS_S_i)
        /*0038*/ 	.word	0x00000000


	//----- nvinfo : EIATTR_MIN_STACK_SIZE
	.align		4
.L_9:
        /*003c*/ 	.byte	0x04, 0x12
        /*003e*/ 	.short	(.L_11 - .L_10)
	.align		4
.L_10:
        /*0040*/ 	.word	index@(_Z9sumArraysPiS_S_i)
        /*0044*/ 	.word	0x00000000
.L_11:


//--------------------- .nv.compat                --------------------------
	.section	.nv.compat,"",@"SHT_CUDA_COMPAT_INFO"
	.align	4
        /*0000*/ 	.byte	0x02, 0x09, 0x00, 0x00, 0x02, 0x02, 0x01, 0x00, 0x02, 0x05, 0x05, 0x00, 0x03, 0x07, 0x01, 0x01
        /*0010*/ 	.byte	0x02, 0x03, 0x00, 0x00, 0x02, 0x06, 0x01, 0x00, 0x04, 0x0b, 0x08, 0x00, 0x09, 0x00, 0x00, 0x00
        /*0020*/ 	.byte	0x00, 0x00, 0x00, 0x00


//--------------------- .nv.info._Z17sumArraysZeroCopyPiS_S_i --------------------------
	.section	.nv.info._Z17sumArraysZeroCopyPiS_S_i,"",@"SHT_CUDA_INFO"
	.sectionflags	@""
	.align	4


	//----- nvinfo : EIATTR_CUDA_API_VERSION
	.align		4
        /*0000*/ 	.byte	0x04, 0x37
        /*0002*/ 	.short	(.L_13 - .L_12)
.L_12:
        /*0004*/ 	.word	0x00000082


	//----- nvinfo : EIATTR_KPARAM_INFO
	.align		4
.L_13:
        /*0008*/ 	.byte	0x04, 0x17
        /*000a*/ 	.short	(.L_15 - .L_14)
.L_14:
        /*000c*/ 	.word	0x00000000
        /*0010*/ 	.short	0x0003
        /*0012*/ 	.short	0x0018
        /*0014*/ 	.byte	0x00, 0xf0, 0x11, 0x00


	//----- nvinfo : EIATTR_KPARAM_INFO
	.align		4
.L_15:
        /*0018*/ 	.byte	0x04, 0x17
        /*001a*/ 	.short	(.L_17 - .L_16)
.L_16:
        /*001c*/ 	.word	0x00000000
        /*0020*/ 	.short	0x0002
        /*0022*/ 	.short	0x0010
        /*0024*/ 	.byte	0x00, 0xf5, 0x21, 0x00


	//----- nvinfo : EIATTR_KPARAM_INFO
	.align		4
.L_17:
        /*0028*/ 	.byte	0x04, 0x17
        /*002a*/ 	.short	(.L_19 - .L_18)
.L_18:
        /*002c*/ 	.word	0x00000000
        /*0030*/ 	.short	0x0001
        /*0032*/ 	.short	0x0008
        /*0034*/ 	.byte	0x00, 0xf5, 0x21, 0x00


	//----- nvinfo : EIATTR_KPARAM_INFO
	.align		4
.L_19:
        /*0038*/ 	.byte	0x04, 0x17
        /*003a*/ 	.short	(.L_21 - .L_20)
.L_20:
        /*003c*/ 	.word	0x00000000
        /*0040*/ 	.short	0x0000
        /*0042*/ 	.short	0x0000
        /*0044*/ 	.byte	0x00, 0xf5, 0x21, 0x00


	//----- nvinfo : EIATTR_SPARSE_MMA_MASK
	.align		4
.L_21:
        /*0048*/ 	.byte	0x03, 0x50
        /*004a*/ 	.short	0x0000


	//----- nvinfo : EIATTR_MAXREG_COUNT
	.align		4
        /*004c*/ 	.byte	0x03, 0x1b
        /*004e*/ 	.short	0x00ff


	//----- nvinfo : EIATTR_MERCURY_ISA_VERSION
	.align		4
        /*0050*/ 	.byte	0x03, 0x5f
        /*0052*/ 	.short	0x0101


	//----- nvinfo : EIATTR_VRC_CTA_INIT_COUNT
	.align		4
        /*0054*/ 	.byte	0x02, 0x4a
	.zero		1
	.zero		1


	//----- nvinfo : EIATTR_EXIT_INSTR_OFFSETS
	.align		4
        /*0058*/ 	.byte	0x04, 0x1c
        /*005a*/ 	.short	(.L_23 - .L_22)


	//   ....[0]....
.L_22:
        /*005c*/ 	.word	0x00000070


	//   ....[1]....
        /*0060*/ 	.word	0x00000130


	//----- nvinfo : EIATTR_CBANK_PARAM_SIZE
	.align		4
.L_23:
        /*0064*/ 	.byte	0x03, 0x19
        /*0066*/ 	.short	0x001c


	//----- nvinfo : EIATTR_PARAM_CBANK
	.align		4
        /*0068*/ 	.byte	0x04, 0x0a
        /*006a*/ 	.short	(.L_25 - .L_24)
	.align		4
.L_24:
        /*006c*/ 	.word	index@(.nv.constant0._Z17sumArraysZeroCopyPiS_S_i)
        /*0070*/ 	.short	0x0380
        /*0072*/ 	.short	0x001c


	//----- nvinfo : EIATTR_SW_WAR
	.align		4
.L_25:
        /*0074*/ 	.byte	0x04, 0x36
        /*0076*/ 	.short	(.L_27 - .L_26)
.L_26:
        /*0078*/ 	.word	0x00000008
.L_27:


//--------------------- .nv.info._Z9sumArraysPiS_S_i --------------------------
	.section	.nv.info._Z9sumArraysPiS_S_i,"",@"SHT_CUDA_INFO"
	.sectionflags	@""
	.align	4


	//----- nvinfo : EIATTR_CUDA_API_VERSION
	.align		4
        /*0000*/ 	.byte	0x04, 0x37
        /*0002*/ 	.short	(.L_29 - .L_28)
.L_28:
        /*0004*/ 	.word	0x00000082


	//----- nvinfo : EIATTR_KPARAM_INFO
	.align		4
.L_29:
        /*0008*/ 	.byte	0x04, 0x17
        /*000a*/ 	.short	(.L_31 - .L_30)
.L_30:
        /*000c*/ 	.word	0x00000000
        /*0010*/ 	.short	0x0003
        /*0012*/ 	.short	0x0018
        /*0014*/ 	.byte	0x00, 0xf0, 0x11, 0x00


	//----- nvinfo : EIATTR_KPARAM_INFO
	.align		4
.L_31:
        /*0018*/ 	.byte	0x04, 0x17
        /*001a*/ 	.short	(.L_33 - .L_32)
.L_32:
        /*001c*/ 	.word	0x00000000
        /*0020*/ 	.short	0x0002
        /*0022*/ 	.short	0x0010
        /*0024*/ 	.byte	0x00, 0xf5, 0x21, 0x00


	//----- nvinfo : EIATTR_KPARAM_INFO
	.align		4
.L_33:
        /*0028*/ 	.byte	0x04, 0x17
        /*002a*/ 	.short	(.L_35 - .L_34)
.L_34:
        /*002c*/ 	.word	0x00000000
        /*0030*/ 	.short	0x0001
        /*0032*/ 	.short	0x0008
        /*0034*/ 	.byte	0x00, 0xf5, 0x21, 0x00


	//----- nvinfo : EIATTR_KPARAM_INFO
	.align		4
.L_35:
        /*0038*/ 	.byte	0x04, 0x17
        /*003a*/ 	.short	(.L_37 - .L_36)
.L_36:
        /*003c*/ 	.word	0x00000000
        /*0040*/ 	.short	0x0000
        /*0042*/ 	.short	0x0000
        /*0044*/ 	.byte	0x00, 0xf5, 0x21, 0x00


	//----- nvinfo : EIATTR_SPARSE_MMA_MASK
	.align		4
.L_37:
        /*0048*/ 	.byte	0x03, 0x50
        /*004a*/ 	.short	0x0000


	//----- nvinfo : EIATTR_MAXREG_COUNT
	.align		4
        /*004c*/ 	.byte	0x03, 0x1b
        /*004e*/ 	.short	0x00ff


	//----- nvinfo : EIATTR_MERCURY_ISA_VERSION
	.align		4
        /*0050*/ 	.byte	0x03, 0x5f
        /*0052*/ 	.short	0x0101


	//----- nvinfo : EIATTR_VRC_CTA_INIT_COUNT
	.align		4
        /*0054*/ 	.byte	0x02, 0x4a
	.zero		1
	.zero		1


	//----- nvinfo : EIATTR_EXIT_INSTR_OFFSETS
	.align		4
        /*0058*/ 	.byte	0x04, 0x1c
        /*005a*/ 	.short	(.L_39 - .L_38)


	//   ....[0]....
.L_38:
        /*005c*/ 	.word	0x00000070


	//   ....[1]....
        /*0060*/ 	.word	0x00000130


	//----- nvinfo : EIATTR_CBANK_PARAM_SIZE
	.align		4
.L_39:
        /*0064*/ 	.byte	0x03, 0x19
        /*0066*/ 	.short	0x001c


	//----- nvinfo : EIATTR_PARAM_CBANK
	.align		4
        /*0068*/ 	.byte	0x04, 0x0a
        /*006a*/ 	.short	(.L_41 - .L_40)
	.align		4
.L_40:
        /*006c*/ 	.word	index@(.nv.constant0._Z9sumArraysPiS_S_i)
        /*0070*/ 	.short	0x0380
        /*0072*/ 	.short	0x001c


	//----- nvinfo : EIATTR_SW_WAR
	.align		4
.L_41:
        /*0074*/ 	.byte	0x04, 0x36
        /*0076*/ 	.short	(.L_43 - .L_42)
.L_42:
        /*0078*/ 	.word	0x00000008
.L_43:


//--------------------- .nv.callgraph             --------------------------
	.section	.nv.callgraph,"",@"SHT_CUDA_CALLGRAPH"
	.align	4
	.sectionentsize	8
	.align		4
        /*0000*/ 	.word	0x00000000
	.align		4
        /*0004*/ 	.word	0xffffffff
	.align		4
        /*0008*/ 	.word	0x00000000
	.align		4
        /*000c*/ 	.word	0xfffffffe
	.align		4
        /*0010*/ 	.word	0x00000000
	.align		4
        /*0014*/ 	.word	0xfffffffd
	.align		4
        /*0018*/ 	.word	0x00000000
	.align		4
        /*001c*/ 	.word	0xfffffffc


//--------------------- .text._Z17sumArraysZeroCopyPiS_S_i --------------------------
	.section	.text._Z17sumArraysZeroCopyPiS_S_i,"ax",@progbits
	.align	128
        .global         _Z17sumArraysZeroCopyPiS_S_i
        .type           _Z17sumArraysZeroCopyPiS_S_i,@function
        .size           _Z17sumArraysZeroCopyPiS_S_i,(.L_x_2 - _Z17sumArraysZeroCopyPiS_S_i)
        .other          _Z17sumArraysZeroCopyPiS_S_i,@"STO_CUDA_ENTRY STV_DEFAULT"
_Z17sumArraysZeroCopyPiS_S_i:
.text._Z17sumArraysZeroCopyPiS_S_i:
[----:B------:R-:W-:Y:S01]  /*0000*/  LDC R1, c[0x0][0x37c] ;  /* 0x0000df00ff017b82 */ /* 0x000fe20000000800 */
[----:B------:R-:W0:Y:S07]  /*0010*/  S2R R0, SR_TID.X ;  /* 0x0000000000007919 */ /* 0x000e2e0000002100 */
[----:B------:R-:W0:Y:S01]  /*0020*/  S2UR UR4, SR_CTAID.X ;  /* 0x00000000000479c3 */ /* 0x000e220000002500 */
[----:B------:R-:W1:Y:S07]  /*0030*/  LDCU UR5, c[0x0][0x398] ;  /* 0x00007300ff0577ac */ /* 0x000e6e0008000800 */
[----:B------:R-:W0:Y:S02]  /*0040*/  LDC R9, c[0x0][0x360] ;  /* 0x0000d800ff097b82 */ /* 0x000e240000000800 */
[----:B0-----:R-:W-:-:S05]  /*0050*/  IMAD R9, R9, UR4, R0 ;  /* 0x0000000409097c24 */ /* 0x001fca000f8e0200 */
[----:B-1----:R-:W-:-:S13]  /*0060*/  ISETP.GE.AND P0, PT, R9, UR5, PT ;  /* 0x0000000509007c0c */ /* 0x002fda000bf06270 */
[----:B------:R-:W-:Y:S05]  /*0070*/  @P0 EXIT ;  /* 0x000000000000094d */ /* 0x000fea0003800000 */
[----:B------:R-:W0:Y:S01]  /*0080*/  LDC.64 R2, c[0x0][0x380] ;  /* 0x0000e000ff027b82 */ /* 0x000e220000000a00 */
[----:B------:R-:W1:Y:S07]  /*0090*/  LDCU.64 UR4, c[0x0][0x358] ;  /* 0x00006b00ff0477ac */ /* 0x000e6e0008000a00 */
[----:B------:R-:W2:Y:S08]  /*00a0*/  LDC.64 R4, c[0x0][0x388] ;  /* 0x0000e200ff047b82 */ /* 0x000eb00000000a00 */
[----:B------:R-:W3:Y:S01]  /*00b0*/  LDC.64 R6, c[0x0][0x390] ;  /* 0x0000e400ff067b82 */ /* 0x000ee20000000a00 */
[----:B0-----:R-:W-:-:S06]  /*00c0*/  IMAD.WIDE R2, R9, 0x4, R2 ;  /* 0x0000000409027825 */ /* 0x001fcc00078e0202 */
[----:B-1----:R-:W4:Y:S01]  /*00d0*/  LDG.E R2, desc[UR4][R2.64] ;  /* 0x0000000402027981 */ /* 0x002f22000c1e1900 */
[----:B--2---:R-:W-:-:S06]  /*00e0*/  IMAD.WIDE R4, R9, 0x4, R4 ;  /* 0x0000000409047825 */ /* 0x004fcc00078e0204 */
[----:B------:R-:W4:Y:S01]  /*00f0*/  LDG.E R5, desc[UR4][R4.64] ;  /* 0x0000000404057981 */ /* 0x000f22000c1e1900 */
[----:B---3--:R-:W-:Y:S01]  /*0100*/  IMAD.WIDE R6, R9, 0x4, R6 ;  /* 0x0000000409067825 */ /* 0x008fe200078e0206 */
[----:B----4-:R-:W-:-:S05]  /*0110*/  IADD3 R9, PT, PT, R2, R5, RZ ;  /* 0x0000000502097210 */ /* 0x010fca0007ffe0ff */
[----:B------:R-:W-:Y:S01]  /*0120*/  STG.E desc[UR4][R6.64], R9 ;  /* 0x0000000906007986 */ /* 0x000fe2000c101904 */
[----:B------:R-:W-:Y:S05]  /*0130*/  EXIT ;  /* 0x000000000000794d */ /* 0x000fea0003800000 */
.L_x_0:
[----:B------:R-:W-:-:S00]  /*0140*/  BRA `(.L_x_0) ;  /* 0xfffffffc00fc7947 */ /* 0x000fc0000383ffff */
[----:B------:R-:W-:-:S00]  /*0150*/  NOP ;  /* 0x0000000000007918 */ /* 0x000fc00000000000 */
        /* <DEDUP_REMOVED lines=10> */
.L_x_2:


//--------------------- .text._Z9sumArraysPiS_S_i --------------------------
	.section	.text._Z9sumArraysPiS_S_i,"ax",@progbits
	.align	128
        .global         _Z9sumArraysPiS_S_i
        .type           _Z9sumArraysPiS_S_i,@function
        .size           _Z9sumArraysPiS_S_i,(.L_x_3 - _Z9sumArraysPiS_S_i)
        .other          _Z9sumArraysPiS_S_i,@"STO_CUDA_ENTRY STV_DEFAULT"
_Z9sumArraysPiS_S_i:
.text._Z9sumArraysPiS_S_i:
        /* <DEDUP_REMOVED lines=20> */
.L_x_1:
        /* <DEDUP_REMOVED lines=12> */
.L_x_3:


//--------------------- .nv.shared.reserved.0     --------------------------
	.section	.nv.shared.reserved.0,"aw",@nobits
	.weak		__nv_reservedSMEM_offset_0_alias
	.size		__nv_reservedSMEM_offset_0_alias, 0, 64
	.other		__nv_reservedSMEM_offset_0_alias,@"STO_CUDA_RESERVED_SHARED STV_DEFAULT"
__nv_reservedSMEM_offset_0_alias:
	.zero		0
	.zero		64


//--------------------- .nv.constant0._Z17sumArraysZeroCopyPiS_S_i --------------------------
	.section	.nv.constant0._Z17sumArraysZeroCopyPiS_S_i,"a",@progbits
	.sectionflags	@""
	.align	4
.nv.constant0._Z17sumArraysZeroCopyPiS_S_i:
	.zero		924


//--------------------- .nv.constant0._Z9sumArraysPiS_S_i --------------------------
	.section	.nv.constant0._Z9sumArraysPiS_S_i,"a",@progbits
	.sectionflags	@""
	.align	4
.nv.constant0._Z9sumArraysPiS_S_i:
	.zero		924


//--------------------- SYMBOLS --------------------------

	.type		.nv.reservedSmem.offset0,@object
	.size		.nv.reservedSmem.offset0,0x4
